//
// Generated by NVIDIA NVVM Compiler
//
// Compiler Build ID: CL-36424714
// Cuda compilation tools, release 13.0, V13.0.88
// Based on NVVM 20.0.0
//

.version 9.0
.target sm_100
.address_size 64

	// .globl	_Z6kernelPfS_iii
// _ZZ6kernelPfS_iiiE8A_shared has been demoted
// _ZZ6kernelPfS_iiiE12A_shared_inv has been demoted

.visible .entry _Z6kernelPfS_iii(
	.param .u64 .ptr .align 1 _Z6kernelPfS_iii_param_0,
	.param .u64 .ptr .align 1 _Z6kernelPfS_iii_param_1,
	.param .u32 _Z6kernelPfS_iii_param_2,
	.param .u32 _Z6kernelPfS_iii_param_3,
	.param .u32 _Z6kernelPfS_iii_param_4
)
{
	.reg .pred 	%p<18>;
	.reg .b32 	%r<54>;
	.reg .b32 	%f<50>;
	.reg .b64 	%rd<24>;
	// demoted variable
	.shared .align 4 .b8 _ZZ6kernelPfS_iiiE8A_shared[2500];
	// demoted variable
	.shared .align 4 .b8 _ZZ6kernelPfS_iiiE12A_shared_inv[2500];
	ld.param.u64 	%rd12, [_Z6kernelPfS_iii_param_0];
	ld.param.u64 	%rd11, [_Z6kernelPfS_iii_param_1];
	ld.param.u32 	%r32, [_Z6kernelPfS_iii_param_2];
	ld.param.u32 	%r33, [_Z6kernelPfS_iii_param_3];
	ld.param.u32 	%r34, [_Z6kernelPfS_iii_param_4];
	cvta.to.global.u64 	%rd1, %rd12;
	sub.s32 	%r1, %r33, %r34;
	mov.u32 	%r2, %ctaid.y;
	mov.u32 	%r3, %ctaid.x;
	mov.u32 	%r4, %tid.y;
	mov.u32 	%r5, %tid.x;
	mul.lo.s32 	%r6, %r3, 25;
	add.s32 	%r47, %r6, %r5;
	mul.lo.s32 	%r8, %r2, 25;
	add.s32 	%r48, %r8, %r4;
	setp.ge.s32 	%p1, %r47, %r1;
	setp.lt.s32 	%p2, %r32, 1;
	or.pred  	%p3, %p1, %p2;
	@%p3 bra 	$L__BB0_28;
	cvta.to.global.u64 	%rd13, %rd11;
	mul.lo.s32 	%r36, %r4, 100;
	mov.u32 	%r37, _ZZ6kernelPfS_iiiE8A_shared;
	add.s32 	%r38, %r37, %r36;
	shl.b32 	%r39, %r5, 2;
	add.s32 	%r10, %r38, %r39;
	mov.u32 	%r40, _ZZ6kernelPfS_iiiE12A_shared_inv;
	add.s32 	%r41, %r40, %r36;
	add.s32 	%r11, %r41, %r39;
	mad.lo.s32 	%r42, %r1, %r48, %r47;
	mul.wide.u32 	%rd14, %r42, 4;
	add.s64 	%rd2, %rd13, %rd14;
	mad.lo.s32 	%r43, %r1, %r47, %r48;
	mul.wide.u32 	%rd15, %r43, 4;
	add.s64 	%rd3, %rd13, %rd15;
	and.b32  	%r12, %r32, 3;
	setp.lt.u32 	%p4, %r32, 4;
	mov.b32 	%r50, 0;
	@%p4 bra 	$L__BB0_20;
	and.b32  	%r50, %r32, 2147483644;
	neg.s32 	%r49, %r50;
	shl.b32 	%r15, %r33, 2;
	mul.wide.s32 	%rd6, %r33, 4;
$L__BB0_3:
	setp.ne.s32 	%p5, %r3, %r2;
	mul.wide.s32 	%rd16, %r47, 4;
	add.s64 	%rd4, %rd1, %rd16;
	ld.global.f32 	%f1, [%rd4];
	mul.wide.s32 	%rd17, %r48, 4;
	add.s64 	%rd5, %rd1, %rd17;
	ld.global.f32 	%f2, [%rd5];
	@%p5 bra 	$L__BB0_5;
	ld.global.f32 	%f20, [%rd2];
	fma.rn.f32 	%f21, %f1, %f2, %f20;
	st.global.f32 	[%rd2], %f21;
	bra.uni 	$L__BB0_7;
$L__BB0_5:
	setp.le.u32 	%p6, %r3, %r2;
	@%p6 bra 	$L__BB0_7;
	ld.global.f32 	%f16, [%rd2];
	fma.rn.f32 	%f17, %f1, %f2, %f16;
	st.global.f32 	[%rd2], %f17;
	ld.global.f32 	%f18, [%rd3];
	fma.rn.f32 	%f19, %f1, %f2, %f18;
	st.global.f32 	[%rd3], %f19;
$L__BB0_7:
	setp.eq.s32 	%p7, %r3, %r2;
	add.s64 	%rd7, %rd4, %rd6;
	ld.global.f32 	%f3, [%rd7];
	add.s64 	%rd8, %rd5, %rd6;
	ld.global.f32 	%f4, [%rd8];
	@%p7 bra 	$L__BB0_10;
	setp.le.u32 	%p8, %r3, %r2;
	@%p8 bra 	$L__BB0_11;
	ld.global.f32 	%f22, [%rd2];
	fma.rn.f32 	%f23, %f3, %f4, %f22;
	st.global.f32 	[%rd2], %f23;
	ld.global.f32 	%f24, [%rd3];
	fma.rn.f32 	%f25, %f3, %f4, %f24;
	st.global.f32 	[%rd3], %f25;
	bra.uni 	$L__BB0_11;
$L__BB0_10:
	ld.global.f32 	%f26, [%rd2];
	fma.rn.f32 	%f27, %f3, %f4, %f26;
	st.global.f32 	[%rd2], %f27;
$L__BB0_11:
	add.s64 	%rd9, %rd7, %rd6;
	ld.global.f32 	%f5, [%rd9];
	add.s64 	%rd10, %rd8, %rd6;
	ld.global.f32 	%f6, [%rd10];
	@%p7 bra 	$L__BB0_14;
	setp.le.u32 	%p10, %r3, %r2;
	@%p10 bra 	$L__BB0_15;
	ld.global.f32 	%f28, [%rd2];
	fma.rn.f32 	%f29, %f5, %f6, %f28;
	st.global.f32 	[%rd2], %f29;
	ld.global.f32 	%f30, [%rd3];
	fma.rn.f32 	%f31, %f5, %f6, %f30;
	st.global.f32 	[%rd3], %f31;
	bra.uni 	$L__BB0_15;
$L__BB0_14:
	ld.global.f32 	%f32, [%rd2];
	fma.rn.f32 	%f33, %f5, %f6, %f32;
	st.global.f32 	[%rd2], %f33;
$L__BB0_15:
	add.s64 	%rd18, %rd9, %rd6;
	ld.global.f32 	%f48, [%rd18];
	add.s64 	%rd19, %rd10, %rd6;
	ld.global.f32 	%f49, [%rd19];
	@%p7 bra 	$L__BB0_18;
	setp.le.u32 	%p12, %r3, %r2;
	@%p12 bra 	$L__BB0_19;
	ld.global.f32 	%f34, [%rd2];
	fma.rn.f32 	%f35, %f48, %f49, %f34;
	st.global.f32 	[%rd2], %f35;
	ld.global.f32 	%f36, [%rd3];
	fma.rn.f32 	%f37, %f48, %f49, %f36;
	st.global.f32 	[%rd3], %f37;
	bra.uni 	$L__BB0_19;
$L__BB0_18:
	ld.global.f32 	%f38, [%rd2];
	fma.rn.f32 	%f39, %f48, %f49, %f38;
	st.global.f32 	[%rd2], %f39;
$L__BB0_19:
	add.s32 	%r49, %r49, 4;
	add.s32 	%r48, %r48, %r15;
	add.s32 	%r47, %r47, %r15;
	setp.ne.s32 	%p13, %r49, 0;
	@%p13 bra 	$L__BB0_3;
$L__BB0_20:
	setp.eq.s32 	%p14, %r12, 0;
	@%p14 bra 	$L__BB0_27;
	mul.lo.s32 	%r44, %r50, %r33;
	add.s32 	%r45, %r4, %r44;
	add.s32 	%r53, %r45, %r8;
	add.s32 	%r46, %r5, %r44;
	add.s32 	%r52, %r46, %r6;
	neg.s32 	%r51, %r12;
$L__BB0_22:
	.pragma "nounroll";
	setp.eq.s32 	%p15, %r3, %r2;
	mul.wide.s32 	%rd20, %r52, 4;
	add.s64 	%rd21, %rd1, %rd20;
	ld.global.f32 	%f48, [%rd21];
	mul.wide.s32 	%rd22, %r53, 4;
	add.s64 	%rd23, %rd1, %rd22;
	ld.global.f32 	%f49, [%rd23];
	@%p15 bra 	$L__BB0_25;
	setp.le.u32 	%p16, %r3, %r2;
	@%p16 bra 	$L__BB0_26;
	ld.global.f32 	%f40, [%rd2];
	fma.rn.f32 	%f41, %f48, %f49, %f40;
	st.global.f32 	[%rd2], %f41;
	ld.global.f32 	%f42, [%rd3];
	fma.rn.f32 	%f43, %f48, %f49, %f42;
	st.global.f32 	[%rd3], %f43;
	bra.uni 	$L__BB0_26;
$L__BB0_25:
	ld.global.f32 	%f44, [%rd2];
	fma.rn.f32 	%f45, %f48, %f49, %f44;
	st.global.f32 	[%rd2], %f45;
$L__BB0_26:
	add.s32 	%r53, %r53, %r33;
	add.s32 	%r52, %r52, %r33;
	add.s32 	%r51, %r51, 1;
	setp.ne.s32 	%p17, %r51, 0;
	@%p17 bra 	$L__BB0_22;
$L__BB0_27:
	st.shared.f32 	[%r10], %f48;
	st.shared.f32 	[%r11], %f49;
$L__BB0_28:
	ret;

}


// ===== COMPILED SASS (sm_100) =====

	.target	sm_100

	.elftype	@"ET_EXEC"


//--------------------- .note.nv.tkinfo           --------------------------
	.section	.note.nv.tkinfo,"",@"SHT_NOTE"
	.sectionflags	@"SHF_NOTE_NV_TKINFO"
	.tkinfo
        /*0018*/ 	.word	0x00000002
        /*0030*/ 	.string	""
        /*0030*/ 	.string	"ptxas"
        /*0030*/ 	.string	"Cuda compilation tools, release 13.0, V13.0.88"
        /*0030*/ 	.string	"Build cuda_13.0.r13.0/compiler.36424714_0"
        /*0030*/ 	.string	"-arch sm_100 -m 64 "



//--------------------- .note.nv.cuinfo           --------------------------
	.section	.note.nv.cuinfo,"",@"SHT_NOTE"
	.sectionflags	@"SHF_NOTE_NV_CUINFO"
        /*0018*/ 	.short	0x0002
        /*001a*/ 	.short	0x0064
        /*001c*/ 	.short	0x0082
	.zero		2


//--------------------- .nv.info                  --------------------------
	.section	.nv.info,"",@"SHT_CUDA_INFO"
	.align	4


	//----- nvinfo : EIATTR_REGCOUNT
	.align		4
        /*0000*/ 	.byte	0x04, 0x2f
        /*0002*/ 	.short	(.L_1 - .L_0)
	.align		4
.L_0:
        /*0004*/ 	.word	index@(_Z6kernelPfS_iii)
        /*0008*/ 	.word	0x0000001d


	//----- nvinfo : EIATTR_FRAME_SIZE
	.align		4
.L_1:
        /*000c*/ 	.byte	0x04, 0x11
        /*000e*/ 	.short	(.L_3 - .L_2)
	.align		4
.L_2:
        /*0010*/ 	.word	index@(_Z6kernelPfS_iii)
        /*0014*/ 	.word	0x00000000


	//----- nvinfo : EIATTR_MIN_STACK_SIZE
	.align		4
.L_3:
        /*0018*/ 	.byte	0x04, 0x12
        /*001a*/ 	.short	(.L_5 - .L_4)
	.align		4
.L_4:
        /*001c*/ 	.word	index@(_Z6kernelPfS_iii)
        /*0020*/ 	.word	0x00000000
.L_5:


//--------------------- .nv.compat                --------------------------
	.section	.nv.compat,"",@"SHT_CUDA_COMPAT_INFO"
	.align	4
        /*0000*/ 	.byte	0x02, 0x09, 0x00, 0x00, 0x02, 0x02, 0x01, 0x00, 0x02, 0x05, 0x05, 0x00, 0x03, 0x07, 0x01, 0x01
        /*0010*/ 	.byte	0x02, 0x03, 0x00, 0x00, 0x02, 0x06, 0x01, 0x00, 0x04, 0x0b, 0x08, 0x00, 0x09, 0x00, 0x00, 0x00
        /*0020*/ 	.byte	0x00, 0x00, 0x00, 0x00


//--------------------- .nv.info._Z6kernelPfS_iii --------------------------
	.section	.nv.info._Z6kernelPfS_iii,"",@"SHT_CUDA_INFO"
	.sectionflags	@""
	.align	4


	//----- nvinfo : EIATTR_CUDA_API_VERSION
	.align		4
        /*0000*/ 	.byte	0x04, 0x37
        /*0002*/ 	.short	(.L_7 - .L_6)
.L_6:
        /*0004*/ 	.word	0x00000082


	//----- nvinfo : EIATTR_KPARAM_INFO
	.align		4
.L_7:
        /*0008*/ 	.byte	0x04, 0x17
        /*000a*/ 	.short	(.L_9 - .L_8)
.L_8:
        /*000c*/ 	.word	0x00000000
        /*0010*/ 	.short	0x0004
        /*0012*/ 	.short	0x0018
        /*0014*/ 	.byte	0x00, 0xf0, 0x11, 0x00


	//----- nvinfo : EIATTR_KPARAM_INFO
	.align		4
.L_9:
        /*0018*/ 	.byte	0x04, 0x17
        /*001a*/ 	.short	(.L_11 - .L_10)
.L_10:
        /*001c*/ 	.word	0x00000000
        /*0020*/ 	.short	0x0003
        /*0022*/ 	.short	0x0014
        /*0024*/ 	.byte	0x00, 0xf0, 0x11, 0x00


	//----- nvinfo : EIATTR_KPARAM_INFO
	.align		4
.L_11:
        /*0028*/ 	.byte	0x04, 0x17
        /*002a*/ 	.short	(.L_13 - .L_12)
.L_12:
        /*002c*/ 	.word	0x00000000
        /*0030*/ 	.short	0x0002
        /*0032*/ 	.short	0x0010
        /*0034*/ 	.byte	0x00, 0xf0, 0x11, 0x00


	//----- nvinfo : EIATTR_KPARAM_INFO
	.align		4
.L_13:
        /*0038*/ 	.byte	0x04, 0x17
        /*003a*/ 	.short	(.L_15 - .L_14)
.L_14:
        /*003c*/ 	.word	0x00000000
        /*0040*/ 	.short	0x0001
        /*0042*/ 	.short	0x0008
        /*0044*/ 	.byte	0x00, 0xf5, 0x21, 0x00


	//----- nvinfo : EIATTR_KPARAM_INFO
	.align		4
.L_15:
        /*0048*/ 	.byte	0x04, 0x17
        /*004a*/ 	.short	(.L_17 - .L_16)
.L_16:
        /*004c*/ 	.word	0x00000000
        /*0050*/ 	.short	0x0000
        /*0052*/ 	.short	0x0000
        /*0054*/ 	.byte	0x00, 0xf5, 0x21, 0x00


	//----- nvinfo : EIATTR_SPARSE_MMA_MASK
	.align		4
.L_17:
        /*0058*/ 	.byte	0x03, 0x50
        /*005a*/ 	.short	0x0000


	//----- nvinfo : EIATTR_MAXREG_COUNT
	.align		4
        /*005c*/ 	.byte	0x03, 0x1b
        /*005e*/ 	.short	0x00ff


	//----- nvinfo : EIATTR_MERCURY_ISA_VERSION
	.align		4
        /*0060*/ 	.byte	0x03, 0x5f
        /*0062*/ 	.short	0x0101


	//----- nvinfo : EIATTR_VRC_CTA_INIT_COUNT
	.align		4
        /*0064*/ 	.byte	0x02, 0x4a
	.zero		1
	.zero		1


	//----- nvinfo : EIATTR_EXIT_INSTR_OFFSETS
	.align		4
        /*0068*/ 	.byte	0x04, 0x1c
        /*006a*/ 	.short	(.L_19 - .L_18)


	//   ....[0]....
.L_18:
        /*006c*/ 	.word	0x00000090


	//   ....[1]....
        /*0070*/ 	.word	0x00000900


	//----- nvinfo : EIATTR_CBANK_PARAM_SIZE
	.align		4
.L_19:
        /*0074*/ 	.byte	0x03, 0x19
        /*0076*/ 	.short	0x001c


	//----- nvinfo : EIATTR_PARAM_CBANK
	.align		4
        /*0078*/ 	.byte	0x04, 0x0a
        /*007a*/ 	.short	(.L_21 - .L_20)
	.align		4
.L_20:
        /*007c*/ 	.word	index@(.nv.constant0._Z6kernelPfS_iii)
        /*0080*/ 	.short	0x0380
        /*0082*/ 	.short	0x001c


	//----- nvinfo : EIATTR_SW_WAR
	.align		4
.L_21:
        /*0084*/ 	.byte	0x04, 0x36
        /*0086*/ 	.short	(.L_23 - .L_22)
.L_22:
        /*0088*/ 	.word	0x00000008
.L_23:


//--------------------- .nv.callgraph             --------------------------
	.section	.nv.callgraph,"",@"SHT_CUDA_CALLGRAPH"
	.align	4
	.sectionentsize	8
	.align		4
        /*0000*/ 	.word	0x00000000
	.align		4
        /*0004*/ 	.word	0xffffffff
	.align		4
        /*0008*/ 	.word	0x00000000
	.align		4
        /*000c*/ 	.word	0xfffffffe
	.align		4
        /*0010*/ 	.word	0x00000000
	.align		4
        /*0014*/ 	.word	0xfffffffd
	.align		4
        /*0018*/ 	.word	0x00000000
	.align		4
        /*001c*/ 	.word	0xfffffffc


//--------------------- .text._Z6kernelPfS_iii    --------------------------
	.section	.text._Z6kernelPfS_iii,"ax",@progbits
	.align	128
        .global         _Z6kernelPfS_iii
        .type           _Z6kernelPfS_iii,@function
        .size           _Z6kernelPfS_iii,(.L_x_14 - _Z6kernelPfS_iii)
        .other          _Z6kernelPfS_iii,@"STO_CUDA_ENTRY STV_DEFAULT"
_Z6kernelPfS_iii:
.text._Z6kernelPfS_iii:
[----:B------:R-:W-:Y:S01]  /*0000*/  LDC R1, c[0x0][0x37c] ;  /* 0x0000df00ff017b82 */ /* 0x000fe20000000800 */
[----:B------:R-:W0:Y:S07]  /*0010*/  S2R R22, SR_CTAID.X ;  /* 0x0000000000167919 */ /* 0x000e2e0000002500 */
[----:B------:R-:W1:Y:S01]  /*0020*/  LDC.64 R18, c[0x0][0x390] ;  /* 0x0000e400ff127b82 */ /* 0x000e620000000a00 */
[----:B------:R-:W2:Y:S01]  /*0030*/  LDCU UR4, c[0x0][0x398] ;  /* 0x00007300ff0477ac */ /* 0x000ea20008000800 */
[----:B------:R-:W0:Y:S01]  /*0040*/  S2R R9, SR_TID.X ;  /* 0x0000000000097919 */ /* 0x000e220000002100 */
[----:B-1----:R-:W-:-:S02]  /*0050*/  ISETP.GE.AND P0, PT, R18, 0x1, PT ;  /* 0x000000011200780c */ /* 0x002fc40003f06270 */
[----:B--2---:R-:W-:Y:S01]  /*0060*/  IADD3 R0, PT, PT, R19, -UR4, RZ ;  /* 0x8000000413007c10 */ /* 0x004fe2000fffe0ff */
[----:B0-----:R-:W-:-:S05]  /*0070*/  IMAD R5, R22, 0x19, R9 ;  /* 0x0000001916057824 */ /* 0x001fca00078e0209 */
[----:B------:R-:W-:-:S13]  /*0080*/  ISETP.GE.OR P0, PT, R5, R0, !P0 ;  /* 0x000000000500720c */ /* 0x000fda0004706670 */
[----:B------:R-:W-:Y:S05]  /*0090*/  @P0 EXIT ;  /* 0x000000000000094d */ /* 0x000fea0003800000 */
[----:B------:R-:W0:Y:S01]  /*00a0*/  S2R R11, SR_CgaCtaId ;  /* 0x00000000000b7919 */ /* 0x000e220000008800 */
[----:B------:R-:W1:Y:S01]  /*00b0*/  LDC.64 R14, c[0x0][0x388] ;  /* 0x0000e200ff0e7b82 */ /* 0x000e620000000a00 */
[----:B------:R-:W-:Y:S01]  /*00c0*/  MOV R2, 0x400 ;  /* 0x0000040000027802 */ /* 0x000fe20000000f00 */
[----:B------:R-:W2:Y:S01]  /*00d0*/  LDCU.64 UR4, c[0x0][0x358] ;  /* 0x00006b00ff0477ac */ /* 0x000ea20008000a00 */
[----:B------:R-:W3:Y:S01]  /*00e0*/  S2R R8, SR_TID.Y ;  /* 0x0000000000087919 */ /* 0x000ee20000002200 */
[----:B------:R-:W-:Y:S02]  /*00f0*/  ISETP.GE.U32.AND P0, PT, R18, 0x4, PT ;  /* 0x000000041200780c */ /* 0x000fe40003f06070 */
[----:B------:R-:W-:Y:S01]  /*0100*/  IADD3 R4, PT, PT, R2, 0x9c4, RZ ;  /* 0x000009c402047810 */ /* 0x000fe20007ffe0ff */
[----:B------:R-:W4:Y:S01]  /*0110*/  S2R R7, SR_CTAID.Y ;  /* 0x0000000000077919 */ /* 0x000f220000002600 */
[C---:B0-----:R-:W-:Y:S02]  /*0120*/  LEA R3, R11.reuse, R2, 0x18 ;  /* 0x000000020b037211 */ /* 0x041fe400078ec0ff */
[----:B------:R-:W-:Y:S01]  /*0130*/  LEA R11, R11, R4, 0x18 ;  /* 0x000000040b0b7211 */ /* 0x000fe200078ec0ff */
[----:B------:R-:W-:-:S02]  /*0140*/  HFMA2 R4, -RZ, RZ, 0, 0 ;  /* 0x00000000ff047431 */ /* 0x000fc400000001ff */
[----:B---3--:R-:W-:Y:S01]  /*0150*/  IMAD R2, R8, 0x64, R3 ;  /* 0x0000006408027824 */ /* 0x008fe200078e0203 */
[----:B------:R-:W-:Y:S01]  /*0160*/  LOP3.LUT R3, R18, 0x3, RZ, 0xc0, !PT ;  /* 0x0000000312037812 */ /* 0x000fe200078ec0ff */
[----:B----4-:R-:W-:-:S03]  /*0170*/  IMAD R6, R7, 0x19, R8 ;  /* 0x0000001907067824 */ /* 0x010fc600078e0208 */
[----:B------:R-:W-:Y:S01]  /*0180*/  LEA R2, R9, R2, 0x2 ;  /* 0x0000000209027211 */ /* 0x000fe200078e10ff */
[C---:B------:R-:W-:Y:S02]  /*0190*/  IMAD R17, R0.reuse, R6, R5 ;  /* 0x0000000600117224 */ /* 0x040fe400078e0205 */
[----:B------:R-:W-:Y:S02]  /*01a0*/  IMAD R13, R0, R5, R6 ;  /* 0x00000005000d7224 */ /* 0x000fe400078e0206 */
[----:B------:R-:W-:Y:S02]  /*01b0*/  IMAD R0, R8, 0x64, R11 ;  /* 0x0000006408007824 */ /* 0x000fe400078e020b */
[----:B-1----:R-:W-:-:S03]  /*01c0*/  IMAD.WIDE.U32 R16, R17, 0x4, R14 ;  /* 0x0000000411107825 */ /* 0x002fc600078e000e */
[----:B------:R-:W-:Y:S01]  /*01d0*/  LEA R0, R9, R0, 0x2 ;  /* 0x0000000009007211 */ /* 0x000fe200078e10ff */
[----:B------:R-:W-:Y:S01]  /*01e0*/  IMAD.WIDE.U32 R14, R13, 0x4, R14 ;  /* 0x000000040d0e7825 */ /* 0x000fe200078e000e */
[----:B--2---:R-:W-:Y:S06]  /*01f0*/  @!P0 BRA `(.L_x_0) ;  /* 0x0000000400388947 */ /* 0x004fec0003800000 */
[----:B------:R-:W0:Y:S01]  /*0200*/  LDC R19, c[0x0][0x394] ;  /* 0x0000e500ff137b82 */ /* 0x000e220000000800 */
[----:B------:R-:W-:Y:S02]  /*0210*/  LOP3.LUT R4, R18, 0x7ffffffc, RZ, 0xc0, !PT ;  /* 0x7ffffffc12047812 */ /* 0x000fe400078ec0ff */
[----:B------:R-:W-:Y:S02]  /*0220*/  ISETP.NE.AND P0, PT, R22, R7, PT ;  /* 0x000000071600720c */ /* 0x000fe40003f05270 */
[----:B------:R-:W-:-:S03]  /*0230*/  IADD3 R18, PT, PT, -R4, RZ, RZ ;  /* 0x000000ff04127210 */ /* 0x000fc60007ffe1ff */
[----:B------:R-:W1:Y:S08]  /*0240*/  LDC.64 R12, c[0x0][0x380] ;  /* 0x0000e000ff0c7b82 */ /* 0x000e700000000a00 */
.L_x_8:
[--C-:B01---5:R-:W-:Y:S01]  /*0250*/  IMAD.WIDE R20, R5, 0x4, R12.reuse ;  /* 0x0000000405147825 */ /* 0x123fe200078e020c */
[----:B--234-:R-:W2:Y:S03]  /*0260*/  @!P0 LDG.E R23, desc[UR4][R16.64] ;  /* 0x0000000410178981 */ /* 0x01cea6000c1e1900 */
[----:B------:R-:W-:Y:S01]  /*0270*/  IMAD.WIDE R10, R6, 0x4, R12 ;  /* 0x00000004060a7825 */ /* 0x000fe200078e020c */
[----:B------:R-:W2:Y:S04]  /*0280*/  LDG.E R26, desc[UR4][R20.64] ;  /* 0x00000004141a7981 */ /* 0x000ea8000c1e1900 */
[----:B------:R-:W2:Y:S02]  /*0290*/  LDG.E R25, desc[UR4][R10.64] ;  /* 0x000000040a197981 */ /* 0x000ea4000c1e1900 */
[----:B--2---:R-:W-:-:S05]  /*02a0*/  @!P0 FFMA R23, R26, R25, R23 ;  /* 0x000000191a178223 */ /* 0x004fca0000000017 */
[----:B------:R1:W-:Y:S01]  /*02b0*/  @!P0 STG.E desc[UR4][R16.64], R23 ;  /* 0x0000001710008986 */ /* 0x0003e2000c101904 */
[----:B------:R-:W-:Y:S05]  /*02c0*/  @!P0 BRA `(.L_x_1) ;  /* 0x0000000000208947 */ /* 0x000fea0003800000 */
[----:B------:R-:W-:-:S13]  /*02d0*/  ISETP.GT.U32.AND P1, PT, R22, R7, PT ;  /* 0x000000071600720c */ /* 0x000fda0003f24070 */
[----:B------:R-:W-:Y:S05]  /*02e0*/  @!P1 BRA `(.L_x_1) ;  /* 0x0000000000189947 */ /* 0x000fea0003800000 */
[----:B-1----:R-:W2:Y:S02]  /*02f0*/  LDG.E R23, desc[UR4][R16.64] ;  /* 0x0000000410177981 */ /* 0x002ea4000c1e1900 */
[----:B--2---:R-:W-:-:S05]  /*0300*/  FFMA R23, R26, R25, R23 ;  /* 0x000000191a177223 */ /* 0x004fca0000000017 */
[----:B------:R2:W-:Y:S04]  /*0310*/  STG.E desc[UR4][R16.64], R23 ;  /* 0x0000001710007986 */ /* 0x0005e8000c101904 */
[----:B------:R-:W3:Y:S02]  /*0320*/  LDG.E R24, desc[UR4][R14.64] ;  /* 0x000000040e187981 */ /* 0x000ee4000c1e1900 */
[----:B---3--:R-:W-:-:S05]  /*0330*/  FFMA R25, R26, R25, R24 ;  /* 0x000000191a197223 */ /* 0x008fca0000000018 */
[----:B------:R2:W-:Y:S02]  /*0340*/  STG.E desc[UR4][R14.64], R25 ;  /* 0x000000190e007986 */ /* 0x0005e4000c101904 */
.L_x_1:
[----:B------:R-:W-:Y:S01]  /*0350*/  ISETP.NE.AND P1, PT, R22, R7, PT ;  /* 0x000000071600720c */ /* 0x000fe20003f25270 */
[----:B0-----:R-:W-:-:S04]  /*0360*/  IMAD.WIDE R20, R19, 0x4, R20 ;  /* 0x0000000413147825 */ /* 0x001fc800078e0214 */
[----:B------:R-:W-:Y:S01]  /*0370*/  IMAD.WIDE R10, R19, 0x4, R10 ;  /* 0x00000004130a7825 */ /* 0x000fe200078e020a */
[----:B------:R-:W-:Y:S01]  /*0380*/  IADD3 R18, PT, PT, R18, 0x4, RZ ;  /* 0x0000000412127810 */ /* 0x000fe20007ffe0ff */
[----:B------:R0:W5:Y:S04]  /*0390*/  LDG.E R26, desc[UR4][R20.64] ;  /* 0x00000004141a7981 */ /* 0x000168000c1e1900 */
[----:B--2---:R0:W5:Y:S01]  /*03a0*/  LDG.E R25, desc[UR4][R10.64] ;  /* 0x000000040a197981 */ /* 0x004162000c1e1900 */
[----:B------:R-:W-:Y:S01]  /*03b0*/  ISETP.NE.AND P2, PT, R18, RZ, PT ;  /* 0x000000ff1200720c */ /* 0x000fe20003f45270 */
[----:B------:R-:W-:-:S12]  /*03c0*/  @!P1 BRA `(.L_x_2) ;  /* 0x0000000000249947 */ /* 0x000fd80003800000 */
[----:B------:R-:W-:-:S13]  /*03d0*/  ISETP.GT.U32.AND P3, PT, R22, R7, PT ;  /* 0x000000071600720c */ /* 0x000fda0003f64070 */
[----:B------:R-:W-:Y:S05]  /*03e0*/  @!P3 BRA `(.L_x_3) ;  /* 0x000000000028b947 */ /* 0x000fea0003800000 */
[----:B-1----:R-:W2:Y:S02]  /*03f0*/  LDG.E R23, desc[UR4][R16.64] ;  /* 0x0000000410177981 */ /* 0x002ea4000c1e1900 */
[----:B--2--5:R-:W-:-:S05]  /*0400*/  FFMA R23, R26, R25, R23 ;  /* 0x000000191a177223 */ /* 0x024fca0000000017 */
[----:B------:R2:W-:Y:S04]  /*0410*/  STG.E desc[UR4][R16.64], R23 ;  /* 0x0000001710007986 */ /* 0x0005e8000c101904 */
[----:B------:R-:W3:Y:S02]  /*0420*/  LDG.E R24, desc[UR4][R14.64] ;  /* 0x000000040e187981 */ /* 0x000ee4000c1e1900 */
[----:B---3--:R-:W-:-:S05]  /*0430*/  FFMA R25, R26, R25, R24 ;  /* 0x000000191a197223 */ /* 0x008fca0000000018 */
[----:B------:R2:W-:Y:S01]  /*0440*/  STG.E desc[UR4][R14.64], R25 ;  /* 0x000000190e007986 */ /* 0x0005e2000c101904 */
[----:B------:R-:W-:Y:S05]  /*0450*/  BRA `(.L_x_3) ;  /* 0x00000000000c7947 */ /* 0x000fea0003800000 */
.L_x_2:
[----:B-1----:R-:W2:Y:S02]  /*0460*/  LDG.E R23, desc[UR4][R16.64] ;  /* 0x0000000410177981 */ /* 0x002ea4000c1e1900 */
[----:B--2--5:R-:W-:-:S05]  /*0470*/  FFMA R23, R26, R25, R23 ;  /* 0x000000191a177223 */ /* 0x024fca0000000017 */
[----:B------:R1:W-:Y:S02]  /*0480*/  STG.E desc[UR4][R16.64], R23 ;  /* 0x0000001710007986 */ /* 0x0003e4000c101904 */
.L_x_3:
[----:B0-----:R-:W-:-:S04]  /*0490*/  IMAD.WIDE R20, R19, 0x4, R20 ;  /* 0x0000000413147825 */ /* 0x001fc800078e0214 */
[----:B------:R-:W-:Y:S01]  /*04a0*/  IMAD.WIDE R10, R19, 0x4, R10 ;  /* 0x00000004130a7825 */ /* 0x000fe200078e020a */
[----:B-----5:R0:W5:Y:S04]  /*04b0*/  LDG.E R26, desc[UR4][R20.64] ;  /* 0x00000004141a7981 */ /* 0x020168000c1e1900 */
[----:B--2---:R0:W5:Y:S01]  /*04c0*/  LDG.E R25, desc[UR4][R10.64] ;  /* 0x000000040a197981 */ /* 0x004162000c1e1900 */
[----:B------:R-:W-:Y:S05]  /*04d0*/  @!P1 BRA `(.L_x_4) ;  /* 0x0000000000249947 */ /* 0x000fea0003800000 */
        /* <DEDUP_REMOVED lines=9> */
.L_x_4:
[----:B-1----:R-:W2:Y:S02]  /*0570*/  LDG.E R23, desc[UR4][R16.64] ;  /* 0x0000000410177981 */ /* 0x002ea4000c1e1900 */
[----:B--2--5:R-:W-:-:S05]  /*0580*/  FFMA R23, R26, R25, R23 ;  /* 0x000000191a177223 */ /* 0x024fca0000000017 */
[----:B------:R3:W-:Y:S02]  /*0590*/  STG.E desc[UR4][R16.64], R23 ;  /* 0x0000001710007986 */ /* 0x0007e4000c101904 */
.L_x_5:
[----:B0-----:R-:W-:-:S04]  /*05a0*/  IMAD.WIDE R20, R19, 0x4, R20 ;  /* 0x0000000413147825 */ /* 0x001fc800078e0214 */
[----:B------:R-:W-:Y:S02]  /*05b0*/  IMAD.WIDE R10, R19, 0x4, R10 ;  /* 0x00000004130a7825 */ /* 0x000fe400078e020a */
[----:B------:R0:W5:Y:S04]  /*05c0*/  LDG.E R21, desc[UR4][R20.64] ;  /* 0x0000000414157981 */ /* 0x000168000c1e1900 */
[----:B------:R0:W5:Y:S01]  /*05d0*/  LDG.E R24, desc[UR4][R10.64] ;  /* 0x000000040a187981 */ /* 0x000162000c1e1900 */
[----:B------:R-:W-:Y:S05]  /*05e0*/  @!P1 BRA `(.L_x_6) ;  /* 0x0000000000249947 */ /* 0x000fea0003800000 */
[----:B------:R-:W-:-:S13]  /*05f0*/  ISETP.GT.U32.AND P1, PT, R22, R7, PT ;  /* 0x000000071600720c */ /* 0x000fda0003f24070 */
[----:B------:R-:W-:Y:S05]  /*0600*/  @!P1 BRA `(.L_x_7) ;  /* 0x0000000000289947 */ /* 0x000fea0003800000 */
[----:B0-----:R-:W4:Y:S02]  /*0610*/  LDG.E R10, desc[UR4][R16.64] ;  /* 0x00000004100a7981 */ /* 0x001f24000c1e1900 */
[----:B----45:R-:W-:-:S05]  /*0620*/  FFMA R11, R21, R24, R10 ;  /* 0x00000018150b7223 */ /* 0x030fca000000000a */
[----:B------:R4:W-:Y:S04]  /*0630*/  STG.E desc[UR4][R16.64], R11 ;  /* 0x0000000b10007986 */ /* 0x0009e8000c101904 */
[----:B------:R-:W1:Y:S02]  /*0640*/  LDG.E R10, desc[UR4][R14.64] ;  /* 0x000000040e0a7981 */ /* 0x000e64000c1e1900 */
[----:B-123--:R-:W-:-:S05]  /*0650*/  FFMA R23, R21, R24, R10 ;  /* 0x0000001815177223 */ /* 0x00efca000000000a */
[----:B------:R4:W-:Y:S01]  /*0660*/  STG.E desc[UR4][R14.64], R23 ;  /* 0x000000170e007986 */ /* 0x0009e2000c101904 */
[----:B------:R-:W-:Y:S05]  /*0670*/  BRA `(.L_x_7) ;  /* 0x00000000000c7947 */ /* 0x000fea0003800000 */
.L_x_6:
[----:B0-----:R-:W4:Y:S02]  /*0680*/  LDG.E R10, desc[UR4][R16.64] ;  /* 0x00000004100a7981 */ /* 0x001f24000c1e1900 */
[----:B----45:R-:W-:-:S05]  /*0690*/  FFMA R11, R21, R24, R10 ;  /* 0x00000018150b7223 */ /* 0x030fca000000000a */
[----:B------:R0:W-:Y:S02]  /*06a0*/  STG.E desc[UR4][R16.64], R11 ;  /* 0x0000000b10007986 */ /* 0x0001e4000c101904 */
.L_x_7:
[C---:B------:R-:W-:Y:S02]  /*06b0*/  LEA R6, R19.reuse, R6, 0x2 ;  /* 0x0000000613067211 */ /* 0x040fe400078e10ff */
[----:B------:R-:W-:Y:S01]  /*06c0*/  LEA R5, R19, R5, 0x2 ;  /* 0x0000000513057211 */ /* 0x000fe200078e10ff */
[----:B------:R-:W-:Y:S06]  /*06d0*/  @P2 BRA `(.L_x_8) ;  /* 0xfffffff800dc2947 */ /* 0x000fec000383ffff */
.L_x_0:
[----:B------:R-:W-:-:S13]  /*06e0*/  ISETP.NE.AND P0, PT, R3, RZ, PT ;  /* 0x000000ff0300720c */ /* 0x000fda0003f05270 */
[----:B------:R-:W-:Y:S05]  /*06f0*/  @!P0 BRA `(.L_x_9) ;  /* 0x0000000000788947 */ /* 0x000fea0003800000 */
[----:B0---4-:R-:W0:Y:S01]  /*0700*/  LDC.64 R10, c[0x0][0x380] ;  /* 0x0000e000ff0a7b82 */ /* 0x011e220000000a00 */
[CC--:B------:R-:W-:Y:S01]  /*0710*/  IMAD R8, R4.reuse, R19.reuse, R8 ;  /* 0x0000001304087224 */ /* 0x0c0fe200078e0208 */
[----:B------:R-:W-:Y:S01]  /*0720*/  IADD3 R6, PT, PT, -R3, RZ, RZ ;  /* 0x000000ff03067210 */ /* 0x000fe20007ffe1ff */
[----:B------:R-:W-:Y:S01]  /*0730*/  IMAD R9, R4, R19, R9 ;  /* 0x0000001304097224 */ /* 0x000fe200078e0209 */
[C---:B------:R-:W-:Y:S01]  /*0740*/  ISETP.NE.AND P1, PT, R22.reuse, R7, PT ;  /* 0x000000071600720c */ /* 0x040fe20003f25270 */
[----:B------:R-:W-:Y:S01]  /*0750*/  IMAD R3, R7, 0x19, R8 ;  /* 0x0000001907037824 */ /* 0x000fe200078e0208 */
[----:B------:R-:W4:Y:S01]  /*0760*/  LDCU UR6, c[0x0][0x394] ;  /* 0x00007280ff0677ac */ /* 0x000f220008000800 */
[----:B------:R-:W-:-:S10]  /*0770*/  IMAD R9, R22, 0x19, R9 ;  /* 0x0000001916097824 */ /* 0x000fd400078e0209 */
.L_x_12:
[----:B0-2--5:R-:W-:-:S04]  /*0780*/  IMAD.WIDE R24, R3, 0x4, R10 ;  /* 0x0000000403187825 */ /* 0x025fc800078e020a */
[----:B------:R-:W-:Y:S01]  /*0790*/  IMAD.WIDE R4, R9, 0x4, R10 ;  /* 0x0000000409047825 */ /* 0x000fe200078e020a */
[----:B------:R-:W-:Y:S01]  /*07a0*/  IADD3 R6, PT, PT, R6, 0x1, RZ ;  /* 0x0000000106067810 */ /* 0x000fe20007ffe0ff */
[----:B------:R0:W5:Y:S04]  /*07b0*/  LDG.E R24, desc[UR4][R24.64] ;  /* 0x0000000418187981 */ /* 0x000168000c1e1900 */
[----:B------:R0:W5:Y:S01]  /*07c0*/  LDG.E R21, desc[UR4][R4.64] ;  /* 0x0000000404157981 */ /* 0x000162000c1e1900 */
[----:B------:R-:W-:Y:S01]  /*07d0*/  ISETP.NE.AND P0, PT, R6, RZ, PT ;  /* 0x000000ff0600720c */ /* 0x000fe20003f05270 */
[----:B------:R-:W-:-:S12]  /*07e0*/  @!P1 BRA `(.L_x_10) ;  /* 0x0000000000249947 */ /* 0x000fd80003800000 */
[----:B------:R-:W-:-:S13]  /*07f0*/  ISETP.GT.U32.AND P2, PT, R22, R7, PT ;  /* 0x000000071600720c */ /* 0x000fda0003f44070 */
[----:B------:R-:W-:Y:S05]  /*0800*/  @!P2 BRA `(.L_x_11) ;  /* 0x000000000028a947 */ /* 0x000fea0003800000 */
[----:B0-----:R-:W2:Y:S02]  /*0810*/  LDG.E R4, desc[UR4][R16.64] ;  /* 0x0000000410047981 */ /* 0x001ea4000c1e1900 */
[----:B--2--5:R-:W-:-:S05]  /*0820*/  FFMA R5, R21, R24, R4 ;  /* 0x0000001815057223 */ /* 0x024fca0000000004 */
[----:B------:R2:W-:Y:S04]  /*0830*/  STG.E desc[UR4][R16.64], R5 ;  /* 0x0000000510007986 */ /* 0x0005e8000c101904 */
[----:B------:R-:W3:Y:S02]  /*0840*/  LDG.E R4, desc[UR4][R14.64] ;  /* 0x000000040e047981 */ /* 0x000ee4000c1e1900 */
[----:B---3--:R-:W-:-:S05]  /*0850*/  FFMA R13, R21, R24, R4 ;  /* 0x00000018150d7223 */ /* 0x008fca0000000004 */
[----:B------:R2:W-:Y:S01]  /*0860*/  STG.E desc[UR4][R14.64], R13 ;  /* 0x0000000d0e007986 */ /* 0x0005e2000c101904 */
[----:B------:R-:W-:Y:S05]  /*0870*/  BRA `(.L_x_11) ;  /* 0x00000000000c7947 */ /* 0x000fea0003800000 */
.L_x_10:
[----:B0-----:R-:W2:Y:S02]  /*0880*/  LDG.E R4, desc[UR4][R16.64] ;  /* 0x0000000410047981 */ /* 0x001ea4000c1e1900 */
[----:B--2--5:R-:W-:-:S05]  /*0890*/  FFMA R5, R21, R24, R4 ;  /* 0x0000001815057223 */ /* 0x024fca0000000004 */
[----:B------:R0:W-:Y:S02]  /*08a0*/  STG.E desc[UR4][R16.64], R5 ;  /* 0x0000000510007986 */ /* 0x0001e4000c101904 */
.L_x_11:
[----:B----4-:R-:W-:Y:S02]  /*08b0*/  IADD3 R3, PT, PT, R3, UR6, RZ ;  /* 0x0000000603037c10 */ /* 0x010fe4000fffe0ff */
[----:B------:R-:W-:Y:S01]  /*08c0*/  IADD3 R9, PT, PT, R9, UR6, RZ ;  /* 0x0000000609097c10 */ /* 0x000fe2000fffe0ff */
[----:B------:R-:W-:Y:S06]  /*08d0*/  @P0 BRA `(.L_x_12) ;  /* 0xfffffffc00a80947 */ /* 0x000fec000383ffff */
.L_x_9:
[----:B-----5:R-:W-:Y:S04]  /*08e0*/  STS [R2], R21 ;  /* 0x0000001502007388 */ /* 0x020fe80000000800 */
[----:B------:R-:W-:Y:S01]  /*08f0*/  STS [R0], R24 ;  /* 0x0000001800007388 */ /* 0x000fe20000000800 */
[----:B------:R-:W-:Y:S05]  /*0900*/  EXIT ;  /* 0x000000000000794d */ /* 0x000fea0003800000 */
.L_x_13:
[----:B------:R-:W-:-:S00]  /*0910*/  BRA `(.L_x_13) ;  /* 0xfffffffc00fc7947 */ /* 0x000fc0000383ffff */
[----:B------:R-:W-:-:S00]  /*0920*/  NOP ;  /* 0x0000000000007918 */ /* 0x000fc00000000000 */
        /* <DEDUP_REMOVED lines=13> */
.L_x_14:


//--------------------- .nv.shared._Z6kernelPfS_iii --------------------------
	.section	.nv.shared._Z6kernelPfS_iii,"aw",@nobits
	.sectionflags	@""
	.align	4
.nv.shared._Z6kernelPfS_iii:
	.zero		6024


//--------------------- .nv.shared.reserved.0     --------------------------
	.section	.nv.shared.reserved.0,"aw",@nobits
	.weak		__nv_reservedSMEM_offset_0_alias
	.size		__nv_reservedSMEM_offset_0_alias, 0, 64
	.other		__nv_reservedSMEM_offset_0_alias,@"STO_CUDA_RESERVED_SHARED STV_DEFAULT"
__nv_reservedSMEM_offset_0_alias:
	.zero		0
	.zero		64


//--------------------- .nv.constant0._Z6kernelPfS_iii --------------------------
	.section	.nv.constant0._Z6kernelPfS_iii,"a",@progbits
	.sectionflags	@""
	.align	4
.nv.constant0._Z6kernelPfS_iii:
	.zero		924


//--------------------- SYMBOLS --------------------------

	.type		.nv.reservedSmem.offset0,@object
	.size		.nv.reservedSmem.offset0,0x4
	.type		.nv.reservedSmem.cap,@object
	.size		.nv.reservedSmem.cap,0x4
